//
// Generated by NVIDIA NVVM Compiler
//
// Compiler Build ID: CL-36424714
// Cuda compilation tools, release 13.0, V13.0.88
// Based on NVVM 20.0.0
//

.version 9.0
.target sm_100
.address_size 64

	// .globl	_Z16twod_init_kernelPfjj
.extern .func  (.param .b32 func_retval0) vprintf
(
	.param .b64 vprintf_param_0,
	.param .b64 vprintf_param_1
)
;
.global .align 1 .b8 $str[150] = {116, 119, 111, 100, 95, 105, 110, 105, 116, 95, 107, 101, 114, 110, 101, 108, 32, 45, 32, 98, 108, 111, 99, 107, 68, 105, 109, 46, 120, 32, 61, 32, 37, 117, 32, 32, 98, 108, 111, 99, 107, 73, 100, 120, 46, 120, 32, 61, 32, 37, 117, 32, 32, 116, 104, 114, 101, 97, 100, 73, 100, 120, 46, 120, 32, 61, 32, 37, 117, 32, 32, 98, 108, 111, 99, 107, 68, 105, 109, 46, 121, 32, 61, 32, 37, 117, 32, 32, 98, 108, 111, 99, 107, 73, 100, 120, 46, 121, 32, 61, 32, 37, 117, 32, 32, 116, 104, 114, 101, 97, 100, 73, 100, 120, 46, 121, 32, 61, 32, 37, 117, 32, 32, 114, 111, 119, 32, 61, 32, 37, 117, 32, 32, 99, 111, 108, 32, 61, 32, 37, 117, 32, 105, 32, 61, 32, 37, 117, 10};

.visible .entry _Z16twod_init_kernelPfjj(
	.param .u64 .ptr .align 1 _Z16twod_init_kernelPfjj_param_0,
	.param .u32 _Z16twod_init_kernelPfjj_param_1,
	.param .u32 _Z16twod_init_kernelPfjj_param_2
)
{
	.local .align 8 .b8 	__local_depot0[40];
	.reg .b64 	%SP;
	.reg .b64 	%SPL;
	.reg .pred 	%p<4>;
	.reg .b32 	%r<17>;
	.reg .b32 	%f<2>;
	.reg .b64 	%rd<9>;

	mov.u64 	%SPL, __local_depot0;
	cvta.local.u64 	%SP, %SPL;
	ld.param.u64 	%rd1, [_Z16twod_init_kernelPfjj_param_0];
	ld.param.u32 	%r10, [_Z16twod_init_kernelPfjj_param_1];
	ld.param.u32 	%r11, [_Z16twod_init_kernelPfjj_param_2];
	mov.u32 	%r1, %ctaid.x;
	mov.u32 	%r2, %ntid.x;
	mov.u32 	%r3, %tid.x;
	mad.lo.s32 	%r4, %r1, %r2, %r3;
	mov.u32 	%r5, %ctaid.y;
	mov.u32 	%r6, %ntid.y;
	mov.u32 	%r7, %tid.y;
	mad.lo.s32 	%r13, %r5, %r6, %r7;
	mul.lo.s32 	%r9, %r11, %r4;
	setp.ge.u32 	%p1, %r4, %r10;
	setp.ge.u32 	%p2, %r13, %r11;
	or.pred  	%p3, %p1, %p2;
	@%p3 bra 	$L__BB0_2;
	add.s32 	%r14, %r9, %r13;
	add.u64 	%rd2, %SP, 0;
	add.u64 	%rd3, %SPL, 0;
	cvta.to.global.u64 	%rd4, %rd1;
	st.local.v2.u32 	[%rd3], {%r2, %r1};
	st.local.v2.u32 	[%rd3+8], {%r3, %r6};
	st.local.v2.u32 	[%rd3+16], {%r5, %r7};
	st.local.v2.u32 	[%rd3+24], {%r4, %r13};
	st.local.u32 	[%rd3+32], %r14;
	mov.u64 	%rd5, $str;
	cvta.global.u64 	%rd6, %rd5;
	{ // callseq 0, 0
	.param .b64 param0;
	st.param.b64 	[param0], %rd6;
	.param .b64 param1;
	st.param.b64 	[param1], %rd2;
	.param .b32 retval0;
	call.uni (retval0), 
	vprintf, 
	(
	param0, 
	param1
	);
	ld.param.b32 	%r15, [retval0];
	} // callseq 0
	cvt.rn.f32.u32 	%f1, %r4;
	mul.wide.u32 	%rd7, %r14, 4;
	add.s64 	%rd8, %rd4, %rd7;
	st.global.f32 	[%rd8], %f1;
$L__BB0_2:
	ret;

}


// ===== COMPILED SASS (sm_100) =====

	.target	sm_100

	.elftype	@"ET_EXEC"


//--------------------- .note.nv.tkinfo           --------------------------
	.section	.note.nv.tkinfo,"",@"SHT_NOTE"
	.sectionflags	@"SHF_NOTE_NV_TKINFO"
	.tkinfo
        /*0018*/ 	.word	0x00000002
        /*0030*/ 	.string	""
        /*0030*/ 	.string	"ptxas"
        /*0030*/ 	.string	"Cuda compilation tools, release 13.0, V13.0.88"
        /*0030*/ 	.string	"Build cuda_13.0.r13.0/compiler.36424714_0"
        /*0030*/ 	.string	"-arch sm_100 -m 64 "



//--------------------- .note.nv.cuinfo           --------------------------
	.section	.note.nv.cuinfo,"",@"SHT_NOTE"
	.sectionflags	@"SHF_NOTE_NV_CUINFO"
        /*0018*/ 	.short	0x0002
        /*001a*/ 	.short	0x0064
        /*001c*/ 	.short	0x0082
	.zero		2


//--------------------- .nv.info                  --------------------------
	.section	.nv.info,"",@"SHT_CUDA_INFO"
	.align	4


	//----- nvinfo : EIATTR_REGCOUNT
	.align		4
        /*0000*/ 	.byte	0x04, 0x2f
        /*0002*/ 	.short	(.L_2 - .L_1)
	.align		4
.L_1:
        /*0004*/ 	.word	index@(_Z16twod_init_kernelPfjj)
        /*0008*/ 	.word	0x00000018


	//----- nvinfo : EIATTR_FRAME_SIZE
	.align		4
.L_2:
        /*000c*/ 	.byte	0x04, 0x11
        /*000e*/ 	.short	(.L_4 - .L_3)
	.align		4
.L_3:
        /*0010*/ 	.word	index@(_Z16twod_init_kernelPfjj)
        /*0014*/ 	.word	0x00000028


	//----- nvinfo : EIATTR_MIN_STACK_SIZE
	.align		4
.L_4:
        /*0018*/ 	.byte	0x04, 0x12
        /*001a*/ 	.short	(.L_6 - .L_5)
	.align		4
.L_5:
        /*001c*/ 	.word	index@(_Z16twod_init_kernelPfjj)
        /*0020*/ 	.word	0x00000028
.L_6:


//--------------------- .nv.compat                --------------------------
	.section	.nv.compat,"",@"SHT_CUDA_COMPAT_INFO"
	.align	4
        /*0000*/ 	.byte	0x02, 0x09, 0x00, 0x00, 0x02, 0x02, 0x01, 0x00, 0x02, 0x05, 0x05, 0x00, 0x03, 0x07, 0x01, 0x01
        /*0010*/ 	.byte	0x02, 0x03, 0x00, 0x00, 0x02, 0x06, 0x01, 0x00, 0x04, 0x0b, 0x08, 0x00, 0x09, 0x00, 0x00, 0x00
        /*0020*/ 	.byte	0x00, 0x00, 0x00, 0x00


//--------------------- .nv.info._Z16twod_init_kernelPfjj --------------------------
	.section	.nv.info._Z16twod_init_kernelPfjj,"",@"SHT_CUDA_INFO"
	.sectionflags	@""
	.align	4


	//----- nvinfo : EIATTR_CUDA_API_VERSION
	.align		4
        /*0000*/ 	.byte	0x04, 0x37
        /*0002*/ 	.short	(.L_8 - .L_7)
.L_7:
        /*0004*/ 	.word	0x00000082


	//----- nvinfo : EIATTR_KPARAM_INFO
	.align		4
.L_8:
        /*0008*/ 	.byte	0x04, 0x17
        /*000a*/ 	.short	(.L_10 - .L_9)
.L_9:
        /*000c*/ 	.word	0x00000000
        /*0010*/ 	.short	0x0002
        /*0012*/ 	.short	0x000c
        /*0014*/ 	.byte	0x00, 0xf0, 0x11, 0x00


	//----- nvinfo : EIATTR_KPARAM_INFO
	.align		4
.L_10:
        /*0018*/ 	.byte	0x04, 0x17
        /*001a*/ 	.short	(.L_12 - .L_11)
.L_11:
        /*001c*/ 	.word	0x00000000
        /*0020*/ 	.short	0x0001
        /*0022*/ 	.short	0x0008
        /*0024*/ 	.byte	0x00, 0xf0, 0x11, 0x00


	//----- nvinfo : EIATTR_KPARAM_INFO
	.align		4
.L_12:
        /*0028*/ 	.byte	0x04, 0x17
        /*002a*/ 	.short	(.L_14 - .L_13)
.L_13:
        /*002c*/ 	.word	0x00000000
        /*0030*/ 	.short	0x0000
        /*0032*/ 	.short	0x0000
        /*0034*/ 	.byte	0x00, 0xf5, 0x21, 0x00


	//----- nvinfo : EIATTR_SPARSE_MMA_MASK
	.align		4
.L_14:
        /*0038*/ 	.byte	0x03, 0x50
        /*003a*/ 	.short	0x0000


	//----- nvinfo : EIATTR_MAXREG_COUNT
	.align		4
        /*003c*/ 	.byte	0x03, 0x1b
        /*003e*/ 	.short	0x00ff


	//----- nvinfo : EIATTR_EXTERNS
	.align		4
        /*0040*/ 	.byte	0x04, 0x0f
        /*0042*/ 	.short	(.L_16 - .L_15)


	//   ....[0]....
	.align		4
.L_15:
        /*0044*/ 	.word	index@(vprintf)


	//----- nvinfo : EIATTR_MERCURY_ISA_VERSION
	.align		4
.L_16:
        /*0048*/ 	.byte	0x03, 0x5f
        /*004a*/ 	.short	0x0101


	//----- nvinfo : EIATTR_VRC_CTA_INIT_COUNT
	.align		4
        /*004c*/ 	.byte	0x02, 0x4a
	.zero		1
	.zero		1


	//----- nvinfo : EIATTR_SYSCALL_OFFSETS
	.align		4
        /*0050*/ 	.byte	0x04, 0x46
        /*0052*/ 	.short	(.L_18 - .L_17)


	//   ....[0]....
.L_17:
        /*0054*/ 	.word	0x000001f0


	//----- nvinfo : EIATTR_EXIT_INSTR_OFFSETS
	.align		4
.L_18:
        /*0058*/ 	.byte	0x04, 0x1c
        /*005a*/ 	.short	(.L_20 - .L_19)


	//   ....[0]....
.L_19:
        /*005c*/ 	.word	0x00000110


	//   ....[1]....
        /*0060*/ 	.word	0x00000240


	//----- nvinfo : EIATTR_CRS_STACK_SIZE
	.align		4
.L_20:
        /*0064*/ 	.byte	0x04, 0x1e
        /*0066*/ 	.short	(.L_22 - .L_21)
.L_21:
        /*0068*/ 	.word	0x00000000


	//----- nvinfo : EIATTR_CBANK_PARAM_SIZE
	.align		4
.L_22:
        /*006c*/ 	.byte	0x03, 0x19
        /*006e*/ 	.short	0x0010


	//----- nvinfo : EIATTR_PARAM_CBANK
	.align		4
        /*0070*/ 	.byte	0x04, 0x0a
        /*0072*/ 	.short	(.L_24 - .L_23)
	.align		4
.L_23:
        /*0074*/ 	.word	index@(.nv.constant0._Z16twod_init_kernelPfjj)
        /*0078*/ 	.short	0x0380
        /*007a*/ 	.short	0x0010


	//----- nvinfo : EIATTR_SW_WAR
	.align		4
.L_24:
        /*007c*/ 	.byte	0x04, 0x36
        /*007e*/ 	.short	(.L_26 - .L_25)
.L_25:
        /*0080*/ 	.word	0x00000008
.L_26:


//--------------------- .nv.callgraph             --------------------------
	.section	.nv.callgraph,"",@"SHT_CUDA_CALLGRAPH"
	.align	4
	.sectionentsize	8
	.align		4
        /*0000*/ 	.word	0x00000000
	.align		4
        /*0004*/ 	.word	0xffffffff
	.align		4
        /*0008*/ 	.word	index@(_Z16twod_init_kernelPfjj)
	.align		4
        /*000c*/ 	.word	index@(vprintf)
	.align		4
        /*0010*/ 	.word	0x00000000
	.align		4
        /*0014*/ 	.word	0xfffffffe
	.align		4
        /*0018*/ 	.word	0x00000000
	.align		4
        /*001c*/ 	.word	0xfffffffd
	.align		4
        /*0020*/ 	.word	0x00000000
	.align		4
        /*0024*/ 	.word	0xfffffffc


//--------------------- .nv.constant4             --------------------------
	.section	.nv.constant4,"a",@progbits
	.align	8
	.align		8
.nv.constant4:
        /*0000*/ 	.dword	vprintf
	.align		8
        /*0008*/ 	.dword	$str


//--------------------- .text._Z16twod_init_kernelPfjj --------------------------
	.section	.text._Z16twod_init_kernelPfjj,"ax",@progbits
	.align	128
        .global         _Z16twod_init_kernelPfjj
        .type           _Z16twod_init_kernelPfjj,@function
        .size           _Z16twod_init_kernelPfjj,(.L_x_2 - _Z16twod_init_kernelPfjj)
        .other          _Z16twod_init_kernelPfjj,@"STO_CUDA_ENTRY STV_DEFAULT"
_Z16twod_init_kernelPfjj:
.text._Z16twod_init_kernelPfjj:
[----:B------:R-:W0:Y:S01]  /*0000*/  LDC R1, c[0x0][0x37c] ;  /* 0x0000df00ff017b82 */ /* 0x000e220000000800 */
[----:B------:R-:W1:Y:S01]  /*0010*/  S2R R14, SR_CTAID.Y ;  /* 0x00000000000e7919 */ /* 0x000e620000002600 */
[----:B------:R-:W2:Y:S06]  /*0020*/  LDCU UR5, c[0x0][0x2fc] ;  /* 0x00005f80ff0577ac */ /* 0x000eac0008000800 */
[----:B------:R-:W3:Y:S01]  /*0030*/  LDC R10, c[0x0][0x360] ;  /* 0x0000d800ff0a7b82 */ /* 0x000ee20000000800 */
[----:B0-----:R-:W-:Y:S01]  /*0040*/  VIADD R1, R1, 0xffffffd8 ;  /* 0xffffffd801017836 */ /* 0x001fe20000000000 */
[----:B------:R-:W1:Y:S01]  /*0050*/  S2R R15, SR_TID.Y ;  /* 0x00000000000f7919 */ /* 0x000e620000002200 */
[----:B------:R-:W0:Y:S01]  /*0060*/  LDCU.64 UR6, c[0x0][0x388] ;  /* 0x00007100ff0677ac */ /* 0x000e220008000a00 */
[----:B------:R-:W3:Y:S01]  /*0070*/  S2R R11, SR_CTAID.X ;  /* 0x00000000000b7919 */ /* 0x000ee20000002500 */
[----:B------:R-:W4:Y:S03]  /*0080*/  LDCU UR4, c[0x0][0x2f8] ;  /* 0x00005f00ff0477ac */ /* 0x000f260008000800 */
[----:B------:R-:W1:Y:S01]  /*0090*/  LDC R13, c[0x0][0x364] ;  /* 0x0000d900ff0d7b82 */ /* 0x000e620000000800 */
[----:B------:R-:W3:Y:S01]  /*00a0*/  S2R R12, SR_TID.X ;  /* 0x00000000000c7919 */ /* 0x000ee20000002100 */
[----:B----4-:R-:W-:-:S05]  /*00b0*/  IADD3 R6, P1, PT, R1, UR4, RZ ;  /* 0x0000000401067c10 */ /* 0x010fca000ff3e0ff */
[----:B--2---:R-:W-:Y:S02]  /*00c0*/  IMAD.X R7, RZ, RZ, UR5, P1 ;  /* 0x00000005ff077e24 */ /* 0x004fe400088e06ff */
[----:B-1----:R-:W-:-:S05]  /*00d0*/  IMAD R3, R14, R13, R15 ;  /* 0x0000000d0e037224 */ /* 0x002fca00078e020f */
[----:B0-----:R-:W-:Y:S01]  /*00e0*/  ISETP.GE.U32.AND P0, PT, R3, UR7, PT ;  /* 0x0000000703007c0c */ /* 0x001fe2000bf06070 */
[----:B---3--:R-:W-:-:S05]  /*00f0*/  IMAD R2, R11, R10, R12 ;  /* 0x0000000a0b027224 */ /* 0x008fca00078e020c */
[----:B------:R-:W-:-:S13]  /*0100*/  ISETP.GE.U32.OR P0, PT, R2, UR6, P0 ;  /* 0x0000000602007c0c */ /* 0x000fda0008706470 */
[----:B------:R-:W-:Y:S05]  /*0110*/  @P0 EXIT ;  /* 0x000000000000094d */ /* 0x000fea0003800000 */
[----:B------:R-:W-:Y:S01]  /*0120*/  IMAD R16, R2, UR7, R3 ;  /* 0x0000000702107c24 */ /* 0x000fe2000f8e0203 */
[----:B------:R-:W-:Y:S01]  /*0130*/  MOV R0, 0x0 ;  /* 0x0000000000007802 */ /* 0x000fe20000000f00 */
[----:B------:R0:W-:Y:S01]  /*0140*/  STL.64 [R1], R10 ;  /* 0x0000000a01007387 */ /* 0x0001e20000100a00 */
[----:B------:R-:W1:Y:S02]  /*0150*/  LDCU.64 UR4, c[0x4][0x8] ;  /* 0x01000100ff0477ac */ /* 0x000e640008000a00 */
[----:B------:R0:W2:Y:S01]  /*0160*/  LDC.64 R8, c[0x4][R0] ;  /* 0x0100000000087b82 */ /* 0x0000a20000000a00 */
[----:B------:R0:W-:Y:S01]  /*0170*/  STL.64 [R1+0x8], R12 ;  /* 0x0000080c01007387 */ /* 0x0001e20000100a00 */
[----:B------:R-:W3:Y:S03]  /*0180*/  LDCU.64 UR36, c[0x0][0x358] ;  /* 0x00006b00ff2477ac */ /* 0x000ee60008000a00 */
[----:B------:R0:W-:Y:S04]  /*0190*/  STL.64 [R1+0x10], R14 ;  /* 0x0000100e01007387 */ /* 0x0001e80000100a00 */
[----:B------:R0:W-:Y:S04]  /*01a0*/  STL.64 [R1+0x18], R2 ;  /* 0x0000180201007387 */ /* 0x0001e80000100a00 */
[----:B------:R0:W-:Y:S01]  /*01b0*/  STL [R1+0x20], R16 ;  /* 0x0000201001007387 */ /* 0x0001e20000100800 */
[----:B-1----:R-:W-:Y:S01]  /*01c0*/  MOV R4, UR4 ;  /* 0x0000000400047c02 */ /* 0x002fe20008000f00 */
[----:B------:R-:W-:-:S07]  /*01d0*/  IMAD.U32 R5, RZ, RZ, UR5 ;  /* 0x00000005ff057e24 */ /* 0x000fce000f8e00ff */
[----:B------:R-:W-:-:S07]  /*01e0*/  LEPC R20, `(.L_x_0) ;  /* 0x000000001014794e */ /* 0x000fce0000000000 */
[----:B0-23--:R-:W-:Y:S05]  /*01f0*/  CALL.ABS.NOINC R8 ;  /* 0x0000000008007343 */ /* 0x00dfea0003c00000 */
.L_x_0:
[----:B------:R-:W0:Y:S01]  /*0200*/  LDC.64 R4, c[0x0][0x380] ;  /* 0x0000e000ff047b82 */ /* 0x000e220000000a00 */
[----:B------:R-:W-:Y:S01]  /*0210*/  I2FP.F32.U32 R3, R2 ;  /* 0x0000000200037245 */ /* 0x000fe20000201000 */
[----:B0-----:R-:W-:-:S05]  /*0220*/  IMAD.WIDE.U32 R16, R16, 0x4, R4 ;  /* 0x0000000410107825 */ /* 0x001fca00078e0004 */
[----:B------:R-:W-:Y:S01]  /*0230*/  STG.E desc[UR36][R16.64], R3 ;  /* 0x0000000310007986 */ /* 0x000fe2000c101924 */
[----:B------:R-:W-:Y:S05]  /*0240*/  EXIT ;  /* 0x000000000000794d */ /* 0x000fea0003800000 */
.L_x_1:
[----:B------:R-:W-:-:S00]  /*0250*/  BRA `(.L_x_1) ;  /* 0xfffffffc00fc7947 */ /* 0x000fc0000383ffff */
[----:B------:R-:W-:-:S00]  /*0260*/  NOP ;  /* 0x0000000000007918 */ /* 0x000fc00000000000 */
        /* <DEDUP_REMOVED lines=9> */
.L_x_2:


//--------------------- .nv.global.init           --------------------------
	.section	.nv.global.init,"aw",@progbits
.nv.global.init:
	.type		$str,@object
	.size		$str,(.L_0 - $str)
$str:
        /*0000*/ 	.byte	0x74, 0x77, 0x6f, 0x64, 0x5f, 0x69, 0x6e, 0x69, 0x74, 0x5f, 0x6b, 0x65, 0x72, 0x6e, 0x65, 0x6c
        /* <DEDUP_REMOVED lines=8> */
        /*0090*/ 	.byte	0x3d, 0x20, 0x25, 0x75, 0x0a, 0x00
.L_0:


//--------------------- .nv.shared.reserved.0     --------------------------
	.section	.nv.shared.reserved.0,"aw",@nobits
	.weak		__nv_reservedSMEM_offset_0_alias
	.size		__nv_reservedSMEM_offset_0_alias, 0, 64
	.other		__nv_reservedSMEM_offset_0_alias,@"STO_CUDA_RESERVED_SHARED STV_DEFAULT"
__nv_reservedSMEM_offset_0_alias:
	.zero		0
	.zero		64


//--------------------- .nv.constant0._Z16twod_init_kernelPfjj --------------------------
	.section	.nv.constant0._Z16twod_init_kernelPfjj,"a",@progbits
	.sectionflags	@""
	.align	4
.nv.constant0._Z16twod_init_kernelPfjj:
	.zero		912


//--------------------- SYMBOLS --------------------------

	.type		.nv.reservedSmem.offset0,@object
	.size		.nv.reservedSmem.offset0,0x4
	.type		vprintf,@function
